//
// Generated by NVIDIA NVVM Compiler
//
// Compiler Build ID: CL-36424714
// Cuda compilation tools, release 13.0, V13.0.88
// Based on NVVM 20.0.0
//

.version 9.0
.target sm_100
.address_size 64

	// .globl	_Z4copyIfEvPKT_PS0_

.visible .entry _Z4copyIfEvPKT_PS0_(
	.param .u64 .ptr .align 1 _Z4copyIfEvPKT_PS0__param_0,
	.param .u64 .ptr .align 1 _Z4copyIfEvPKT_PS0__param_1
)
{
	.reg .b32 	%r<5>;
	.reg .b32 	%f<2>;
	.reg .b64 	%rd<8>;

	ld.param.u64 	%rd1, [_Z4copyIfEvPKT_PS0__param_0];
	ld.param.u64 	%rd2, [_Z4copyIfEvPKT_PS0__param_1];
	cvta.to.global.u64 	%rd3, %rd2;
	cvta.to.global.u64 	%rd4, %rd1;
	mov.u32 	%r1, %ntid.x;
	mov.u32 	%r2, %ctaid.x;
	mov.u32 	%r3, %tid.x;
	mad.lo.s32 	%r4, %r1, %r2, %r3;
	mul.wide.s32 	%rd5, %r4, 4;
	add.s64 	%rd6, %rd4, %rd5;
	ld.global.f32 	%f1, [%rd6];
	add.s64 	%rd7, %rd3, %rd5;
	st.global.f32 	[%rd7], %f1;
	ret;

}
	// .globl	_Z4copyIdEvPKT_PS0_
.visible .entry _Z4copyIdEvPKT_PS0_(
	.param .u64 .ptr .align 1 _Z4copyIdEvPKT_PS0__param_0,
	.param .u64 .ptr .align 1 _Z4copyIdEvPKT_PS0__param_1
)
{
	.reg .b32 	%r<5>;
	.reg .b64 	%rd<8>;
	.reg .b64 	%fd<2>;

	ld.param.u64 	%rd1, [_Z4copyIdEvPKT_PS0__param_0];
	ld.param.u64 	%rd2, [_Z4copyIdEvPKT_PS0__param_1];
	cvta.to.global.u64 	%rd3, %rd2;
	cvta.to.global.u64 	%rd4, %rd1;
	mov.u32 	%r1, %ntid.x;
	mov.u32 	%r2, %ctaid.x;
	mov.u32 	%r3, %tid.x;
	mad.lo.s32 	%r4, %r1, %r2, %r3;
	mul.wide.s32 	%rd5, %r4, 8;
	add.s64 	%rd6, %rd4, %rd5;
	ld.global.f64 	%fd1, [%rd6];
	add.s64 	%rd7, %rd3, %rd5;
	st.global.f64 	[%rd7], %fd1;
	ret;

}
	// .globl	_Z3mulIfEvPT_PKS0_
.visible .entry _Z3mulIfEvPT_PKS0_(
	.param .u64 .ptr .align 1 _Z3mulIfEvPT_PKS0__param_0,
	.param .u64 .ptr .align 1 _Z3mulIfEvPT_PKS0__param_1
)
{
	.reg .b32 	%r<5>;
	.reg .b32 	%f<3>;
	.reg .b64 	%rd<8>;

	ld.param.u64 	%rd1, [_Z3mulIfEvPT_PKS0__param_0];
	ld.param.u64 	%rd2, [_Z3mulIfEvPT_PKS0__param_1];
	cvta.to.global.u64 	%rd3, %rd1;
	cvta.to.global.u64 	%rd4, %rd2;
	mov.u32 	%r1, %ntid.x;
	mov.u32 	%r2, %ctaid.x;
	mov.u32 	%r3, %tid.x;
	mad.lo.s32 	%r4, %r1, %r2, %r3;
	mul.wide.s32 	%rd5, %r4, 4;
	add.s64 	%rd6, %rd4, %rd5;
	ld.global.f32 	%f1, [%rd6];
	mul.f32 	%f2, %f1, 0f40400000;
	add.s64 	%rd7, %rd3, %rd5;
	st.global.f32 	[%rd7], %f2;
	ret;

}
	// .globl	_Z3mulIdEvPT_PKS0_
.visible .entry _Z3mulIdEvPT_PKS0_(
	.param .u64 .ptr .align 1 _Z3mulIdEvPT_PKS0__param_0,
	.param .u64 .ptr .align 1 _Z3mulIdEvPT_PKS0__param_1
)
{
	.reg .b32 	%r<5>;
	.reg .b64 	%rd<8>;
	.reg .b64 	%fd<3>;

	ld.param.u64 	%rd1, [_Z3mulIdEvPT_PKS0__param_0];
	ld.param.u64 	%rd2, [_Z3mulIdEvPT_PKS0__param_1];
	cvta.to.global.u64 	%rd3, %rd1;
	cvta.to.global.u64 	%rd4, %rd2;
	mov.u32 	%r1, %ntid.x;
	mov.u32 	%r2, %ctaid.x;
	mov.u32 	%r3, %tid.x;
	mad.lo.s32 	%r4, %r1, %r2, %r3;
	mul.wide.s32 	%rd5, %r4, 8;
	add.s64 	%rd6, %rd4, %rd5;
	ld.global.f64 	%fd1, [%rd6];
	mul.f64 	%fd2, %fd1, 0d4008000000000000;
	add.s64 	%rd7, %rd3, %rd5;
	st.global.f64 	[%rd7], %fd2;
	ret;

}
	// .globl	_Z3addIfEvPKT_S2_PS0_
.visible .entry _Z3addIfEvPKT_S2_PS0_(
	.param .u64 .ptr .align 1 _Z3addIfEvPKT_S2_PS0__param_0,
	.param .u64 .ptr .align 1 _Z3addIfEvPKT_S2_PS0__param_1,
	.param .u64 .ptr .align 1 _Z3addIfEvPKT_S2_PS0__param_2
)
{
	.reg .b32 	%r<5>;
	.reg .b32 	%f<4>;
	.reg .b64 	%rd<11>;

	ld.param.u64 	%rd1, [_Z3addIfEvPKT_S2_PS0__param_0];
	ld.param.u64 	%rd2, [_Z3addIfEvPKT_S2_PS0__param_1];
	ld.param.u64 	%rd3, [_Z3addIfEvPKT_S2_PS0__param_2];
	cvta.to.global.u64 	%rd4, %rd3;
	cvta.to.global.u64 	%rd5, %rd2;
	cvta.to.global.u64 	%rd6, %rd1;
	mov.u32 	%r1, %ntid.x;
	mov.u32 	%r2, %ctaid.x;
	mov.u32 	%r3, %tid.x;
	mad.lo.s32 	%r4, %r1, %r2, %r3;
	mul.wide.s32 	%rd7, %r4, 4;
	add.s64 	%rd8, %rd6, %rd7;
	ld.global.f32 	%f1, [%rd8];
	add.s64 	%rd9, %rd5, %rd7;
	ld.global.f32 	%f2, [%rd9];
	add.f32 	%f3, %f1, %f2;
	add.s64 	%rd10, %rd4, %rd7;
	st.global.f32 	[%rd10], %f3;
	ret;

}
	// .globl	_Z3addIdEvPKT_S2_PS0_
.visible .entry _Z3addIdEvPKT_S2_PS0_(
	.param .u64 .ptr .align 1 _Z3addIdEvPKT_S2_PS0__param_0,
	.param .u64 .ptr .align 1 _Z3addIdEvPKT_S2_PS0__param_1,
	.param .u64 .ptr .align 1 _Z3addIdEvPKT_S2_PS0__param_2
)
{
	.reg .b32 	%r<5>;
	.reg .b64 	%rd<11>;
	.reg .b64 	%fd<4>;

	ld.param.u64 	%rd1, [_Z3addIdEvPKT_S2_PS0__param_0];
	ld.param.u64 	%rd2, [_Z3addIdEvPKT_S2_PS0__param_1];
	ld.param.u64 	%rd3, [_Z3addIdEvPKT_S2_PS0__param_2];
	cvta.to.global.u64 	%rd4, %rd3;
	cvta.to.global.u64 	%rd5, %rd2;
	cvta.to.global.u64 	%rd6, %rd1;
	mov.u32 	%r1, %ntid.x;
	mov.u32 	%r2, %ctaid.x;
	mov.u32 	%r3, %tid.x;
	mad.lo.s32 	%r4, %r1, %r2, %r3;
	mul.wide.s32 	%rd7, %r4, 8;
	add.s64 	%rd8, %rd6, %rd7;
	ld.global.f64 	%fd1, [%rd8];
	add.s64 	%rd9, %rd5, %rd7;
	ld.global.f64 	%fd2, [%rd9];
	add.f64 	%fd3, %fd1, %fd2;
	add.s64 	%rd10, %rd4, %rd7;
	st.global.f64 	[%rd10], %fd3;
	ret;

}
	// .globl	_Z5triadIfEvPT_PKS0_S3_
.visible .entry _Z5triadIfEvPT_PKS0_S3_(
	.param .u64 .ptr .align 1 _Z5triadIfEvPT_PKS0_S3__param_0,
	.param .u64 .ptr .align 1 _Z5triadIfEvPT_PKS0_S3__param_1,
	.param .u64 .ptr .align 1 _Z5triadIfEvPT_PKS0_S3__param_2
)
{
	.reg .b32 	%r<5>;
	.reg .b32 	%f<4>;
	.reg .b64 	%rd<11>;

	ld.param.u64 	%rd1, [_Z5triadIfEvPT_PKS0_S3__param_0];
	ld.param.u64 	%rd2, [_Z5triadIfEvPT_PKS0_S3__param_1];
	ld.param.u64 	%rd3, [_Z5triadIfEvPT_PKS0_S3__param_2];
	cvta.to.global.u64 	%rd4, %rd1;
	cvta.to.global.u64 	%rd5, %rd3;
	cvta.to.global.u64 	%rd6, %rd2;
	mov.u32 	%r1, %ntid.x;
	mov.u32 	%r2, %ctaid.x;
	mov.u32 	%r3, %tid.x;
	mad.lo.s32 	%r4, %r1, %r2, %r3;
	mul.wide.s32 	%rd7, %r4, 4;
	add.s64 	%rd8, %rd6, %rd7;
	ld.global.f32 	%f1, [%rd8];
	add.s64 	%rd9, %rd5, %rd7;
	ld.global.f32 	%f2, [%rd9];
	fma.rn.f32 	%f3, %f2, 0f40400000, %f1;
	add.s64 	%rd10, %rd4, %rd7;
	st.global.f32 	[%rd10], %f3;
	ret;

}
	// .globl	_Z5triadIdEvPT_PKS0_S3_
.visible .entry _Z5triadIdEvPT_PKS0_S3_(
	.param .u64 .ptr .align 1 _Z5triadIdEvPT_PKS0_S3__param_0,
	.param .u64 .ptr .align 1 _Z5triadIdEvPT_PKS0_S3__param_1,
	.param .u64 .ptr .align 1 _Z5triadIdEvPT_PKS0_S3__param_2
)
{
	.reg .b32 	%r<5>;
	.reg .b64 	%rd<11>;
	.reg .b64 	%fd<4>;

	ld.param.u64 	%rd1, [_Z5triadIdEvPT_PKS0_S3__param_0];
	ld.param.u64 	%rd2, [_Z5triadIdEvPT_PKS0_S3__param_1];
	ld.param.u64 	%rd3, [_Z5triadIdEvPT_PKS0_S3__param_2];
	cvta.to.global.u64 	%rd4, %rd1;
	cvta.to.global.u64 	%rd5, %rd3;
	cvta.to.global.u64 	%rd6, %rd2;
	mov.u32 	%r1, %ntid.x;
	mov.u32 	%r2, %ctaid.x;
	mov.u32 	%r3, %tid.x;
	mad.lo.s32 	%r4, %r1, %r2, %r3;
	mul.wide.s32 	%rd7, %r4, 8;
	add.s64 	%rd8, %rd6, %rd7;
	ld.global.f64 	%fd1, [%rd8];
	add.s64 	%rd9, %rd5, %rd7;
	ld.global.f64 	%fd2, [%rd9];
	fma.rn.f64 	%fd3, %fd2, 0d4008000000000000, %fd1;
	add.s64 	%rd10, %rd4, %rd7;
	st.global.f64 	[%rd10], %fd3;
	ret;

}


// ===== COMPILED SASS (sm_100) =====

	.target	sm_100

	.elftype	@"ET_EXEC"


//--------------------- .note.nv.tkinfo           --------------------------
	.section	.note.nv.tkinfo,"",@"SHT_NOTE"
	.sectionflags	@"SHF_NOTE_NV_TKINFO"
	.tkinfo
        /*0018*/ 	.word	0x00000002
        /*0030*/ 	.string	""
        /*0030*/ 	.string	"ptxas"
        /*0030*/ 	.string	"Cuda compilation tools, release 13.0, V13.0.88"
        /*0030*/ 	.string	"Build cuda_13.0.r13.0/compiler.36424714_0"
        /*0030*/ 	.string	"-arch sm_100 -m 64 "



//--------------------- .note.nv.cuinfo           --------------------------
	.section	.note.nv.cuinfo,"",@"SHT_NOTE"
	.sectionflags	@"SHF_NOTE_NV_CUINFO"
        /*0018*/ 	.short	0x0002
        /*001a*/ 	.short	0x0064
        /*001c*/ 	.short	0x0082
	.zero		2


//--------------------- .nv.info                  --------------------------
	.section	.nv.info,"",@"SHT_CUDA_INFO"
	.align	4


	//----- nvinfo : EIATTR_REGCOUNT
	.align		4
        /*0000*/ 	.byte	0x04, 0x2f
        /*0002*/ 	.short	(.L_1 - .L_0)
	.align		4
.L_0:
        /*0004*/ 	.word	index@(_Z4copyIfEvPKT_PS0_)
        /*0008*/ 	.word	0x0000000a


	//----- nvinfo : EIATTR_FRAME_SIZE
	.align		4
.L_1:
        /*000c*/ 	.byte	0x04, 0x11
        /*000e*/ 	.short	(.L_3 - .L_2)
	.align		4
.L_2:
        /*0010*/ 	.word	index@(_Z4copyIfEvPKT_PS0_)
        /*0014*/ 	.word	0x00000000


	//----- nvinfo : EIATTR_REGCOUNT
	.align		4
.L_3:
        /*0018*/ 	.byte	0x04, 0x2f
        /*001a*/ 	.short	(.L_5 - .L_4)
	.align		4
.L_4:
        /*001c*/ 	.word	index@(_Z4copyIdEvPKT_PS0_)
        /*0020*/ 	.word	0x0000000a


	//----- nvinfo : EIATTR_FRAME_SIZE
	.align		4
.L_5:
        /*0024*/ 	.byte	0x04, 0x11
        /*0026*/ 	.short	(.L_7 - .L_6)
	.align		4
.L_6:
        /*0028*/ 	.word	index@(_Z4copyIdEvPKT_PS0_)
        /*002c*/ 	.word	0x00000000


	//----- nvinfo : EIATTR_REGCOUNT
	.align		4
.L_7:
        /*0030*/ 	.byte	0x04, 0x2f
        /*0032*/ 	.short	(.L_9 - .L_8)
	.align		4
.L_8:
        /*0034*/ 	.word	index@(_Z3mulIfEvPT_PKS0_)
        /*0038*/ 	.word	0x0000000a


	//----- nvinfo : EIATTR_FRAME_SIZE
	.align		4
.L_9:
        /*003c*/ 	.byte	0x04, 0x11
        /*003e*/ 	.short	(.L_11 - .L_10)
	.align		4
.L_10:
        /*0040*/ 	.word	index@(_Z3mulIfEvPT_PKS0_)
        /*0044*/ 	.word	0x00000000


	//----- nvinfo : EIATTR_REGCOUNT
	.align		4
.L_11:
        /*0048*/ 	.byte	0x04, 0x2f
        /*004a*/ 	.short	(.L_13 - .L_12)
	.align		4
.L_12:
        /*004c*/ 	.word	index@(_Z3mulIdEvPT_PKS0_)
        /*0050*/ 	.word	0x0000000c


	//----- nvinfo : EIATTR_FRAME_SIZE
	.align		4
.L_13:
        /*0054*/ 	.byte	0x04, 0x11
        /*0056*/ 	.short	(.L_15 - .L_14)
	.align		4
.L_14:
        /*0058*/ 	.word	index@(_Z3mulIdEvPT_PKS0_)
        /*005c*/ 	.word	0x00000000


	//----- nvinfo : EIATTR_REGCOUNT
	.align		4
.L_15:
        /*0060*/ 	.byte	0x04, 0x2f
        /*0062*/ 	.short	(.L_17 - .L_16)
	.align		4
.L_16:
        /*0064*/ 	.word	index@(_Z3addIfEvPKT_S2_PS0_)
        /*0068*/ 	.word	0x0000000c


	//----- nvinfo : EIATTR_FRAME_SIZE
	.align		4
.L_17:
        /*006c*/ 	.byte	0x04, 0x11
        /*006e*/ 	.short	(.L_19 - .L_18)
	.align		4
.L_18:
        /*0070*/ 	.word	index@(_Z3addIfEvPKT_S2_PS0_)
        /*0074*/ 	.word	0x00000000


	//----- nvinfo : EIATTR_REGCOUNT
	.align		4
.L_19:
        /*0078*/ 	.byte	0x04, 0x2f
        /*007a*/ 	.short	(.L_21 - .L_20)
	.align		4
.L_20:
        /*007c*/ 	.word	index@(_Z3addIdEvPKT_S2_PS0_)
        /*0080*/ 	.word	0x0000000e


	//----- nvinfo : EIATTR_FRAME_SIZE
	.align		4
.L_21:
        /*0084*/ 	.byte	0x04, 0x11
        /*0086*/ 	.short	(.L_23 - .L_22)
	.align		4
.L_22:
        /*0088*/ 	.word	index@(_Z3addIdEvPKT_S2_PS0_)
        /*008c*/ 	.word	0x00000000


	//----- nvinfo : EIATTR_REGCOUNT
	.align		4
.L_23:
        /*0090*/ 	.byte	0x04, 0x2f
        /*0092*/ 	.short	(.L_25 - .L_24)
	.align		4
.L_24:
        /*0094*/ 	.word	index@(_Z5triadIfEvPT_PKS0_S3_)
        /*0098*/ 	.word	0x0000000c


	//----- nvinfo : EIATTR_FRAME_SIZE
	.align		4
.L_25:
        /*009c*/ 	.byte	0x04, 0x11
        /*009e*/ 	.short	(.L_27 - .L_26)
	.align		4
.L_26:
        /*00a0*/ 	.word	index@(_Z5triadIfEvPT_PKS0_S3_)
        /*00a4*/ 	.word	0x00000000


	//----- nvinfo : EIATTR_REGCOUNT
	.align		4
.L_27:
        /*00a8*/ 	.byte	0x04, 0x2f
        /*00aa*/ 	.short	(.L_29 - .L_28)
	.align		4
.L_28:
        /*00ac*/ 	.word	index@(_Z5triadIdEvPT_PKS0_S3_)
        /*00b0*/ 	.word	0x0000000e


	//----- nvinfo : EIATTR_FRAME_SIZE
	.align		4
.L_29:
        /*00b4*/ 	.byte	0x04, 0x11
        /*00b6*/ 	.short	(.L_31 - .L_30)
	.align		4
.L_30:
        /*00b8*/ 	.word	index@(_Z5triadIdEvPT_PKS0_S3_)
        /*00bc*/ 	.word	0x00000000


	//----- nvinfo : EIATTR_MIN_STACK_SIZE
	.align		4
.L_31:
        /*00c0*/ 	.byte	0x04, 0x12
        /*00c2*/ 	.short	(.L_33 - .L_32)
	.align		4
.L_32:
        /*00c4*/ 	.word	index@(_Z5triadIdEvPT_PKS0_S3_)
        /*00c8*/ 	.word	0x00000000


	//----- nvinfo : EIATTR_MIN_STACK_SIZE
	.align		4
.L_33:
        /*00cc*/ 	.byte	0x04, 0x12
        /*00ce*/ 	.short	(.L_35 - .L_34)
	.align		4
.L_34:
        /*00d0*/ 	.word	index@(_Z5triadIfEvPT_PKS0_S3_)
        /*00d4*/ 	.word	0x00000000


	//----- nvinfo : EIATTR_MIN_STACK_SIZE
	.align		4
.L_35:
        /*00d8*/ 	.byte	0x04, 0x12
        /*00da*/ 	.short	(.L_37 - .L_36)
	.align		4
.L_36:
        /*00dc*/ 	.word	index@(_Z3addIdEvPKT_S2_PS0_)
        /*00e0*/ 	.word	0x00000000


	//----- nvinfo : EIATTR_MIN_STACK_SIZE
	.align		4
.L_37:
        /*00e4*/ 	.byte	0x04, 0x12
        /*00e6*/ 	.short	(.L_39 - .L_38)
	.align		4
.L_38:
        /*00e8*/ 	.word	index@(_Z3addIfEvPKT_S2_PS0_)
        /*00ec*/ 	.word	0x00000000


	//----- nvinfo : EIATTR_MIN_STACK_SIZE
	.align		4
.L_39:
        /*00f0*/ 	.byte	0x04, 0x12
        /*00f2*/ 	.short	(.L_41 - .L_40)
	.align		4
.L_40:
        /*00f4*/ 	.word	index@(_Z3mulIdEvPT_PKS0_)
        /*00f8*/ 	.word	0x00000000


	//----- nvinfo : EIATTR_MIN_STACK_SIZE
	.align		4
.L_41:
        /*00fc*/ 	.byte	0x04, 0x12
        /*00fe*/ 	.short	(.L_43 - .L_42)
	.align		4
.L_42:
        /*0100*/ 	.word	index@(_Z3mulIfEvPT_PKS0_)
        /*0104*/ 	.word	0x00000000


	//----- nvinfo : EIATTR_MIN_STACK_SIZE
	.align		4
.L_43:
        /*0108*/ 	.byte	0x04, 0x12
        /*010a*/ 	.short	(.L_45 - .L_44)
	.align		4
.L_44:
        /*010c*/ 	.word	index@(_Z4copyIdEvPKT_PS0_)
        /*0110*/ 	.word	0x00000000


	//----- nvinfo : EIATTR_MIN_STACK_SIZE
	.align		4
.L_45:
        /*0114*/ 	.byte	0x04, 0x12
        /*0116*/ 	.short	(.L_47 - .L_46)
	.align		4
.L_46:
        /*0118*/ 	.word	index@(_Z4copyIfEvPKT_PS0_)
        /*011c*/ 	.word	0x00000000
.L_47:


//--------------------- .nv.compat                --------------------------
	.section	.nv.compat,"",@"SHT_CUDA_COMPAT_INFO"
	.align	4
        /*0000*/ 	.byte	0x02, 0x09, 0x00, 0x00, 0x02, 0x02, 0x01, 0x00, 0x02, 0x05, 0x05, 0x00, 0x03, 0x07, 0x01, 0x01
        /*0010*/ 	.byte	0x02, 0x03, 0x00, 0x00, 0x02, 0x06, 0x01, 0x00, 0x04, 0x0b, 0x08, 0x00, 0x01, 0x00, 0x00, 0x00
        /*0020*/ 	.byte	0x00, 0x00, 0x00, 0x00


//--------------------- .nv.info._Z5triadIdEvPT_PKS0_S3_ --------------------------
	.section	.nv.info._Z5triadIdEvPT_PKS0_S3_,"",@"SHT_CUDA_INFO"
	.sectionflags	@""
	.align	4


	//----- nvinfo : EIATTR_CUDA_API_VERSION
	.align		4
        /*0000*/ 	.byte	0x04, 0x37
        /*0002*/ 	.short	(.L_49 - .L_48)
.L_48:
        /*0004*/ 	.word	0x00000082


	//----- nvinfo : EIATTR_KPARAM_INFO
	.align		4
.L_49:
        /*0008*/ 	.byte	0x04, 0x17
        /*000a*/ 	.short	(.L_51 - .L_50)
.L_50:
        /*000c*/ 	.word	0x00000000
        /*0010*/ 	.short	0x0002
        /*0012*/ 	.short	0x0010
        /*0014*/ 	.byte	0x00, 0xf5, 0x21, 0x00


	//----- nvinfo : EIATTR_KPARAM_INFO
	.align		4
.L_51:
        /*0018*/ 	.byte	0x04, 0x17
        /*001a*/ 	.short	(.L_53 - .L_52)
.L_52:
        /*001c*/ 	.word	0x00000000
        /*0020*/ 	.short	0x0001
        /*0022*/ 	.short	0x0008
        /*0024*/ 	.byte	0x00, 0xf5, 0x21, 0x00


	//----- nvinfo : EIATTR_KPARAM_INFO
	.align		4
.L_53:
        /*0028*/ 	.byte	0x04, 0x17
        /*002a*/ 	.short	(.L_55 - .L_54)
.L_54:
        /*002c*/ 	.word	0x00000000
        /*0030*/ 	.short	0x0000
        /*0032*/ 	.short	0x0000
        /*0034*/ 	.byte	0x00, 0xf5, 0x21, 0x00


	//----- nvinfo : EIATTR_SPARSE_MMA_MASK
	.align		4
.L_55:
        /*0038*/ 	.byte	0x03, 0x50
        /*003a*/ 	.short	0x0000


	//----- nvinfo : EIATTR_MAXREG_COUNT
	.align		4
        /*003c*/ 	.byte	0x03, 0x1b
        /*003e*/ 	.short	0x00ff


	//----- nvinfo : EIATTR_MERCURY_ISA_VERSION
	.align		4
        /*0040*/ 	.byte	0x03, 0x5f
        /*0042*/ 	.short	0x0101


	//----- nvinfo : EIATTR_VRC_CTA_INIT_COUNT
	.align		4
        /*0044*/ 	.byte	0x02, 0x4a
	.zero		1
	.zero		1


	//----- nvinfo : EIATTR_EXIT_INSTR_OFFSETS
	.align		4
        /*0048*/ 	.byte	0x04, 0x1c
        /*004a*/ 	.short	(.L_57 - .L_56)


	//   ....[0]....
.L_56:
        /*004c*/ 	.word	0x00000100


	//----- nvinfo : EIATTR_CBANK_PARAM_SIZE
	.align		4
.L_57:
        /*0050*/ 	.byte	0x03, 0x19
        /*0052*/ 	.short	0x0018


	//----- nvinfo : EIATTR_PARAM_CBANK
	.align		4
        /*0054*/ 	.byte	0x04, 0x0a
        /*0056*/ 	.short	(.L_59 - .L_58)
	.align		4
.L_58:
        /*0058*/ 	.word	index@(.nv.constant0._Z5triadIdEvPT_PKS0_S3_)
        /*005c*/ 	.short	0x0380
        /*005e*/ 	.short	0x0018


	//----- nvinfo : EIATTR_SW_WAR
	.align		4
.L_59:
        /*0060*/ 	.byte	0x04, 0x36
        /*0062*/ 	.short	(.L_61 - .L_60)
.L_60:
        /*0064*/ 	.word	0x00000008
.L_61:


//--------------------- .nv.info._Z5triadIfEvPT_PKS0_S3_ --------------------------
	.section	.nv.info._Z5triadIfEvPT_PKS0_S3_,"",@"SHT_CUDA_INFO"
	.sectionflags	@""
	.align	4


	//----- nvinfo : EIATTR_CUDA_API_VERSION
	.align		4
        /*0000*/ 	.byte	0x04, 0x37
        /*0002*/ 	.short	(.L_63 - .L_62)
.L_62:
        /*0004*/ 	.word	0x00000082


	//----- nvinfo : EIATTR_KPARAM_INFO
	.align		4
.L_63:
        /*0008*/ 	.byte	0x04, 0x17
        /*000a*/ 	.short	(.L_65 - .L_64)
.L_64:
        /*000c*/ 	.word	0x00000000
        /*0010*/ 	.short	0x0002
        /*0012*/ 	.short	0x0010
        /*0014*/ 	.byte	0x00, 0xf5, 0x21, 0x00


	//----- nvinfo : EIATTR_KPARAM_INFO
	.align		4
.L_65:
        /*0018*/ 	.byte	0x04, 0x17
        /*001a*/ 	.short	(.L_67 - .L_66)
.L_66:
        /*001c*/ 	.word	0x00000000
        /*0020*/ 	.short	0x0001
        /*0022*/ 	.short	0x0008
        /*0024*/ 	.byte	0x00, 0xf5, 0x21, 0x00


	//----- nvinfo : EIATTR_KPARAM_INFO
	.align		4
.L_67:
        /*0028*/ 	.byte	0x04, 0x17
        /*002a*/ 	.short	(.L_69 - .L_68)
.L_68:
        /*002c*/ 	.word	0x00000000
        /*0030*/ 	.short	0x0000
        /*0032*/ 	.short	0x0000
        /*0034*/ 	.byte	0x00, 0xf5, 0x21, 0x00


	//----- nvinfo : EIATTR_SPARSE_MMA_MASK
	.align		4
.L_69:
        /*0038*/ 	.byte	0x03, 0x50
        /*003a*/ 	.short	0x0000


	//----- nvinfo : EIATTR_MAXREG_COUNT
	.align		4
        /*003c*/ 	.byte	0x03, 0x1b
        /*003e*/ 	.short	0x00ff


	//----- nvinfo : EIATTR_MERCURY_ISA_VERSION
	.align		4
        /*0040*/ 	.byte	0x03, 0x5f
        /*0042*/ 	.short	0x0101


	//----- nvinfo : EIATTR_VRC_CTA_INIT_COUNT
	.align		4
        /*0044*/ 	.byte	0x02, 0x4a
	.zero		1
	.zero		1


	//----- nvinfo : EIATTR_EXIT_INSTR_OFFSETS
	.align		4
        /*0048*/ 	.byte	0x04, 0x1c
        /*004a*/ 	.short	(.L_71 - .L_70)


	//   ....[0]....
.L_70:
        /*004c*/ 	.word	0x00000100


	//----- nvinfo : EIATTR_CBANK_PARAM_SIZE
	.align		4
.L_71:
        /*0050*/ 	.byte	0x03, 0x19
        /*0052*/ 	.short	0x0018


	//----- nvinfo : EIATTR_PARAM_CBANK
	.align		4
        /*0054*/ 	.byte	0x04, 0x0a
        /*0056*/ 	.short	(.L_73 - .L_72)
	.align		4
.L_72:
        /*0058*/ 	.word	index@(.nv.constant0._Z5triadIfEvPT_PKS0_S3_)
        /*005c*/ 	.short	0x0380
        /*005e*/ 	.short	0x0018


	//----- nvinfo : EIATTR_SW_WAR
	.align		4
.L_73:
        /*0060*/ 	.byte	0x04, 0x36
        /*0062*/ 	.short	(.L_75 - .L_74)
.L_74:
        /*0064*/ 	.word	0x00000008
.L_75:


//--------------------- .nv.info._Z3addIdEvPKT_S2_PS0_ --------------------------
	.section	.nv.info._Z3addIdEvPKT_S2_PS0_,"",@"SHT_CUDA_INFO"
	.sectionflags	@""
	.align	4


	//----- nvinfo : EIATTR_CUDA_API_VERSION
	.align		4
        /*0000*/ 	.byte	0x04, 0x37
        /*0002*/ 	.short	(.L_77 - .L_76)
.L_76:
        /*0004*/ 	.word	0x00000082


	//----- nvinfo : EIATTR_KPARAM_INFO
	.align		4
.L_77:
        /*0008*/ 	.byte	0x04, 0x17
        /*000a*/ 	.short	(.L_79 - .L_78)
.L_78:
        /*000c*/ 	.word	0x00000000
        /*0010*/ 	.short	0x0002
        /*0012*/ 	.short	0x0010
        /*0014*/ 	.byte	0x00, 0xf5, 0x21, 0x00


	//----- nvinfo : EIATTR_KPARAM_INFO
	.align		4
.L_79:
        /*0018*/ 	.byte	0x04, 0x17
        /*001a*/ 	.short	(.L_81 - .L_80)
.L_80:
        /*001c*/ 	.word	0x00000000
        /*0020*/ 	.short	0x0001
        /*0022*/ 	.short	0x0008
        /*0024*/ 	.byte	0x00, 0xf5, 0x21, 0x00


	//----- nvinfo : EIATTR_KPARAM_INFO
	.align		4
.L_81:
        /*0028*/ 	.byte	0x04, 0x17
        /*002a*/ 	.short	(.L_83 - .L_82)
.L_82:
        /*002c*/ 	.word	0x00000000
        /*0030*/ 	.short	0x0000
        /*0032*/ 	.short	0x0000
        /*0034*/ 	.byte	0x00, 0xf5, 0x21, 0x00


	//----- nvinfo : EIATTR_SPARSE_MMA_MASK
	.align		4
.L_83:
        /*0038*/ 	.byte	0x03, 0x50
        /*003a*/ 	.short	0x0000


	//----- nvinfo : EIATTR_MAXREG_COUNT
	.align		4
        /*003c*/ 	.byte	0x03, 0x1b
        /*003e*/ 	.short	0x00ff


	//----- nvinfo : EIATTR_MERCURY_ISA_VERSION
	.align		4
        /*0040*/ 	.byte	0x03, 0x5f
        /*0042*/ 	.short	0x0101


	//----- nvinfo : EIATTR_VRC_CTA_INIT_COUNT
	.align		4
        /*0044*/ 	.byte	0x02, 0x4a
	.zero		1
	.zero		1


	//----- nvinfo : EIATTR_EXIT_INSTR_OFFSETS
	.align		4
        /*0048*/ 	.byte	0x04, 0x1c
        /*004a*/ 	.short	(.L_85 - .L_84)


	//   ....[0]....
.L_84:
        /*004c*/ 	.word	0x00000100


	//----- nvinfo : EIATTR_CBANK_PARAM_SIZE
	.align		4
.L_85:
        /*0050*/ 	.byte	0x03, 0x19
        /*0052*/ 	.short	0x0018


	//----- nvinfo : EIATTR_PARAM_CBANK
	.align		4
        /*0054*/ 	.byte	0x04, 0x0a
        /*0056*/ 	.short	(.L_87 - .L_86)
	.align		4
.L_86:
        /*0058*/ 	.word	index@(.nv.constant0._Z3addIdEvPKT_S2_PS0_)
        /*005c*/ 	.short	0x0380
        /*005e*/ 	.short	0x0018


	//----- nvinfo : EIATTR_SW_WAR
	.align		4
.L_87:
        /*0060*/ 	.byte	0x04, 0x36
        /*0062*/ 	.short	(.L_89 - .L_88)
.L_88:
        /*0064*/ 	.word	0x00000008
.L_89:


//--------------------- .nv.info._Z3addIfEvPKT_S2_PS0_ --------------------------
	.section	.nv.info._Z3addIfEvPKT_S2_PS0_,"",@"SHT_CUDA_INFO"
	.sectionflags	@""
	.align	4


	//----- nvinfo : EIATTR_CUDA_API_VERSION
	.align		4
        /*0000*/ 	.byte	0x04, 0x37
        /*0002*/ 	.short	(.L_91 - .L_90)
.L_90:
        /*0004*/ 	.word	0x00000082


	//----- nvinfo : EIATTR_KPARAM_INFO
	.align		4
.L_91:
        /*0008*/ 	.byte	0x04, 0x17
        /*000a*/ 	.short	(.L_93 - .L_92)
.L_92:
        /*000c*/ 	.word	0x00000000
        /*0010*/ 	.short	0x0002
        /*0012*/ 	.short	0x0010
        /*0014*/ 	.byte	0x00, 0xf5, 0x21, 0x00


	//----- nvinfo : EIATTR_KPARAM_INFO
	.align		4
.L_93:
        /*0018*/ 	.byte	0x04, 0x17
        /*001a*/ 	.short	(.L_95 - .L_94)
.L_94:
        /*001c*/ 	.word	0x00000000
        /*0020*/ 	.short	0x0001
        /*0022*/ 	.short	0x0008
        /*0024*/ 	.byte	0x00, 0xf5, 0x21, 0x00


	//----- nvinfo : EIATTR_KPARAM_INFO
	.align		4
.L_95:
        /*0028*/ 	.byte	0x04, 0x17
        /*002a*/ 	.short	(.L_97 - .L_96)
.L_96:
        /*002c*/ 	.word	0x00000000
        /*0030*/ 	.short	0x0000
        /*0032*/ 	.short	0x0000
        /*0034*/ 	.byte	0x00, 0xf5, 0x21, 0x00


	//----- nvinfo : EIATTR_SPARSE_MMA_MASK
	.align		4
.L_97:
        /*0038*/ 	.byte	0x03, 0x50
        /*003a*/ 	.short	0x0000


	//----- nvinfo : EIATTR_MAXREG_COUNT
	.align		4
        /*003c*/ 	.byte	0x03, 0x1b
        /*003e*/ 	.short	0x00ff


	//----- nvinfo : EIATTR_MERCURY_ISA_VERSION
	.align		4
        /*0040*/ 	.byte	0x03, 0x5f
        /*0042*/ 	.short	0x0101


	//----- nvinfo : EIATTR_VRC_CTA_INIT_COUNT
	.align		4
        /*0044*/ 	.byte	0x02, 0x4a
	.zero		1
	.zero		1


	//----- nvinfo : EIATTR_EXIT_INSTR_OFFSETS
	.align		4
        /*0048*/ 	.byte	0x04, 0x1c
        /*004a*/ 	.short	(.L_99 - .L_98)


	//   ....[0]....
.L_98:
        /*004c*/ 	.word	0x00000100


	//----- nvinfo : EIATTR_CBANK_PARAM_SIZE
	.align		4
.L_99:
        /*0050*/ 	.byte	0x03, 0x19
        /*0052*/ 	.short	0x0018


	//----- nvinfo : EIATTR_PARAM_CBANK
	.align		4
        /*0054*/ 	.byte	0x04, 0x0a
        /*0056*/ 	.short	(.L_101 - .L_100)
	.align		4
.L_100:
        /*0058*/ 	.word	index@(.nv.constant0._Z3addIfEvPKT_S2_PS0_)
        /*005c*/ 	.short	0x0380
        /*005e*/ 	.short	0x0018


	//----- nvinfo : EIATTR_SW_WAR
	.align		4
.L_101:
        /*0060*/ 	.byte	0x04, 0x36
        /*0062*/ 	.short	(.L_103 - .L_102)
.L_102:
        /*0064*/ 	.word	0x00000008
.L_103:


//--------------------- .nv.info._Z3mulIdEvPT_PKS0_ --------------------------
	.section	.nv.info._Z3mulIdEvPT_PKS0_,"",@"SHT_CUDA_INFO"
	.sectionflags	@""
	.align	4


	//----- nvinfo : EIATTR_CUDA_API_VERSION
	.align		4
        /*0000*/ 	.byte	0x04, 0x37
        /*0002*/ 	.short	(.L_105 - .L_104)
.L_104:
        /*0004*/ 	.word	0x00000082


	//----- nvinfo : EIATTR_KPARAM_INFO
	.align		4
.L_105:
        /*0008*/ 	.byte	0x04, 0x17
        /*000a*/ 	.short	(.L_107 - .L_106)
.L_106:
        /*000c*/ 	.word	0x00000000
        /*0010*/ 	.short	0x0001
        /*0012*/ 	.short	0x0008
        /*0014*/ 	.byte	0x00, 0xf5, 0x21, 0x00


	//----- nvinfo : EIATTR_KPARAM_INFO
	.align		4
.L_107:
        /*0018*/ 	.byte	0x04, 0x17
        /*001a*/ 	.short	(.L_109 - .L_108)
.L_108:
        /*001c*/ 	.word	0x00000000
        /*0020*/ 	.short	0x0000
        /*0022*/ 	.short	0x0000
        /*0024*/ 	.byte	0x00, 0xf5, 0x21, 0x00


	//----- nvinfo : EIATTR_SPARSE_MMA_MASK
	.align		4
.L_109:
        /*0028*/ 	.byte	0x03, 0x50
        /*002a*/ 	.short	0x0000


	//----- nvinfo : EIATTR_MAXREG_COUNT
	.align		4
        /*002c*/ 	.byte	0x03, 0x1b
        /*002e*/ 	.short	0x00ff


	//----- nvinfo : EIATTR_MERCURY_ISA_VERSION
	.align		4
        /*0030*/ 	.byte	0x03, 0x5f
        /*0032*/ 	.short	0x0101


	//----- nvinfo : EIATTR_VRC_CTA_INIT_COUNT
	.align		4
        /*0034*/ 	.byte	0x02, 0x4a
	.zero		1
	.zero		1


	//----- nvinfo : EIATTR_EXIT_INSTR_OFFSETS
	.align		4
        /*0038*/ 	.byte	0x04, 0x1c
        /*003a*/ 	.short	(.L_111 - .L_110)


	//   ....[0]....
.L_110:
        /*003c*/ 	.word	0x000000d0


	//----- nvinfo : EIATTR_CBANK_PARAM_SIZE
	.align		4
.L_111:
        /*0040*/ 	.byte	0x03, 0x19
        /*0042*/ 	.short	0x0010


	//----- nvinfo : EIATTR_PARAM_CBANK
	.align		4
        /*0044*/ 	.byte	0x04, 0x0a
        /*0046*/ 	.short	(.L_113 - .L_112)
	.align		4
.L_112:
        /*0048*/ 	.word	index@(.nv.constant0._Z3mulIdEvPT_PKS0_)
        /*004c*/ 	.short	0x0380
        /*004e*/ 	.short	0x0010


	//----- nvinfo : EIATTR_SW_WAR
	.align		4
.L_113:
        /*0050*/ 	.byte	0x04, 0x36
        /*0052*/ 	.short	(.L_115 - .L_114)
.L_114:
        /*0054*/ 	.word	0x00000008
.L_115:


//--------------------- .nv.info._Z3mulIfEvPT_PKS0_ --------------------------
	.section	.nv.info._Z3mulIfEvPT_PKS0_,"",@"SHT_CUDA_INFO"
	.sectionflags	@""
	.align	4


	//----- nvinfo : EIATTR_CUDA_API_VERSION
	.align		4
        /*0000*/ 	.byte	0x04, 0x37
        /*0002*/ 	.short	(.L_117 - .L_116)
.L_116:
        /*0004*/ 	.word	0x00000082


	//----- nvinfo : EIATTR_KPARAM_INFO
	.align		4
.L_117:
        /*0008*/ 	.byte	0x04, 0x17
        /*000a*/ 	.short	(.L_119 - .L_118)
.L_118:
        /*000c*/ 	.word	0x00000000
        /*0010*/ 	.short	0x0001
        /*0012*/ 	.short	0x0008
        /*0014*/ 	.byte	0x00, 0xf5, 0x21, 0x00


	//----- nvinfo : EIATTR_KPARAM_INFO
	.align		4
.L_119:
        /*0018*/ 	.byte	0x04, 0x17
        /*001a*/ 	.short	(.L_121 - .L_120)
.L_120:
        /*001c*/ 	.word	0x00000000
        /*0020*/ 	.short	0x0000
        /*0022*/ 	.short	0x0000
        /*0024*/ 	.byte	0x00, 0xf5, 0x21, 0x00


	//----- nvinfo : EIATTR_SPARSE_MMA_MASK
	.align		4
.L_121:
        /*0028*/ 	.byte	0x03, 0x50
        /*002a*/ 	.short	0x0000


	//----- nvinfo : EIATTR_MAXREG_COUNT
	.align		4
        /*002c*/ 	.byte	0x03, 0x1b
        /*002e*/ 	.short	0x00ff


	//----- nvinfo : EIATTR_MERCURY_ISA_VERSION
	.align		4
        /*0030*/ 	.byte	0x03, 0x5f
        /*0032*/ 	.short	0x0101


	//----- nvinfo : EIATTR_VRC_CTA_INIT_COUNT
	.align		4
        /*0034*/ 	.byte	0x02, 0x4a
	.zero		1
	.zero		1


	//----- nvinfo : EIATTR_EXIT_INSTR_OFFSETS
	.align		4
        /*0038*/ 	.byte	0x04, 0x1c
        /*003a*/ 	.short	(.L_123 - .L_122)


	//   ....[0]....
.L_122:
        /*003c*/ 	.word	0x000000d0


	//----- nvinfo : EIATTR_CBANK_PARAM_SIZE
	.align		4
.L_123:
        /*0040*/ 	.byte	0x03, 0x19
        /*0042*/ 	.short	0x0010


	//----- nvinfo : EIATTR_PARAM_CBANK
	.align		4
        /*0044*/ 	.byte	0x04, 0x0a
        /*0046*/ 	.short	(.L_125 - .L_124)
	.align		4
.L_124:
        /*0048*/ 	.word	index@(.nv.constant0._Z3mulIfEvPT_PKS0_)
        /*004c*/ 	.short	0x0380
        /*004e*/ 	.short	0x0010


	//----- nvinfo : EIATTR_SW_WAR
	.align		4
.L_125:
        /*0050*/ 	.byte	0x04, 0x36
        /*0052*/ 	.short	(.L_127 - .L_126)
.L_126:
        /*0054*/ 	.word	0x00000008
.L_127:


//--------------------- .nv.info._Z4copyIdEvPKT_PS0_ --------------------------
	.section	.nv.info._Z4copyIdEvPKT_PS0_,"",@"SHT_CUDA_INFO"
	.sectionflags	@""
	.align	4


	//----- nvinfo : EIATTR_CUDA_API_VERSION
	.align		4
        /*0000*/ 	.byte	0x04, 0x37
        /*0002*/ 	.short	(.L_129 - .L_128)
.L_128:
        /*0004*/ 	.word	0x00000082


	//----- nvinfo : EIATTR_KPARAM_INFO
	.align		4
.L_129:
        /*0008*/ 	.byte	0x04, 0x17
        /*000a*/ 	.short	(.L_131 - .L_130)
.L_130:
        /*000c*/ 	.word	0x00000000
        /*0010*/ 	.short	0x0001
        /*0012*/ 	.short	0x0008
        /*0014*/ 	.byte	0x00, 0xf5, 0x21, 0x00


	//----- nvinfo : EIATTR_KPARAM_INFO
	.align		4
.L_131:
        /*0018*/ 	.byte	0x04, 0x17
        /*001a*/ 	.short	(.L_133 - .L_132)
.L_132:
        /*001c*/ 	.word	0x00000000
        /*0020*/ 	.short	0x0000
        /*0022*/ 	.short	0x0000
        /*0024*/ 	.byte	0x00, 0xf5, 0x21, 0x00


	//----- nvinfo : EIATTR_SPARSE_MMA_MASK
	.align		4
.L_133:
        /*0028*/ 	.byte	0x03, 0x50
        /*002a*/ 	.short	0x0000


	//----- nvinfo : EIATTR_MAXREG_COUNT
	.align		4
        /*002c*/ 	.byte	0x03, 0x1b
        /*002e*/ 	.short	0x00ff


	//----- nvinfo : EIATTR_MERCURY_ISA_VERSION
	.align		4
        /*0030*/ 	.byte	0x03, 0x5f
        /*0032*/ 	.short	0x0101


	//----- nvinfo : EIATTR_VRC_CTA_INIT_COUNT
	.align		4
        /*0034*/ 	.byte	0x02, 0x4a
	.zero		1
	.zero		1


	//----- nvinfo : EIATTR_EXIT_INSTR_OFFSETS
	.align		4
        /*0038*/ 	.byte	0x04, 0x1c
        /*003a*/ 	.short	(.L_135 - .L_134)


	//   ....[0]....
.L_134:
        /*003c*/ 	.word	0x000000c0


	//----- nvinfo : EIATTR_CBANK_PARAM_SIZE
	.align		4
.L_135:
        /*0040*/ 	.byte	0x03, 0x19
        /*0042*/ 	.short	0x0010


	//----- nvinfo : EIATTR_PARAM_CBANK
	.align		4
        /*0044*/ 	.byte	0x04, 0x0a
        /*0046*/ 	.short	(.L_137 - .L_136)
	.align		4
.L_136:
        /*0048*/ 	.word	index@(.nv.constant0._Z4copyIdEvPKT_PS0_)
        /*004c*/ 	.short	0x0380
        /*004e*/ 	.short	0x0010


	//----- nvinfo : EIATTR_SW_WAR
	.align		4
.L_137:
        /*0050*/ 	.byte	0x04, 0x36
        /*0052*/ 	.short	(.L_139 - .L_138)
.L_138:
        /*0054*/ 	.word	0x00000008
.L_139:


//--------------------- .nv.info._Z4copyIfEvPKT_PS0_ --------------------------
	.section	.nv.info._Z4copyIfEvPKT_PS0_,"",@"SHT_CUDA_INFO"
	.sectionflags	@""
	.align	4


	//----- nvinfo : EIATTR_CUDA_API_VERSION
	.align		4
        /*0000*/ 	.byte	0x04, 0x37
        /*0002*/ 	.short	(.L_141 - .L_140)
.L_140:
        /*0004*/ 	.word	0x00000082


	//----- nvinfo : EIATTR_KPARAM_INFO
	.align		4
.L_141:
        /*0008*/ 	.byte	0x04, 0x17
        /*000a*/ 	.short	(.L_143 - .L_142)
.L_142:
        /*000c*/ 	.word	0x00000000
        /*0010*/ 	.short	0x0001
        /*0012*/ 	.short	0x0008
        /*0014*/ 	.byte	0x00, 0xf5, 0x21, 0x00


	//----- nvinfo : EIATTR_KPARAM_INFO
	.align		4
.L_143:
        /*0018*/ 	.byte	0x04, 0x17
        /*001a*/ 	.short	(.L_145 - .L_144)
.L_144:
        /*001c*/ 	.word	0x00000000
        /*0020*/ 	.short	0x0000
        /*0022*/ 	.short	0x0000
        /*0024*/ 	.byte	0x00, 0xf5, 0x21, 0x00


	//----- nvinfo : EIATTR_SPARSE_MMA_MASK
	.align		4
.L_145:
        /*0028*/ 	.byte	0x03, 0x50
        /*002a*/ 	.short	0x0000


	//----- nvinfo : EIATTR_MAXREG_COUNT
	.align		4
        /*002c*/ 	.byte	0x03, 0x1b
        /*002e*/ 	.short	0x00ff


	//----- nvinfo : EIATTR_MERCURY_ISA_VERSION
	.align		4
        /*0030*/ 	.byte	0x03, 0x5f
        /*0032*/ 	.short	0x0101


	//----- nvinfo : EIATTR_VRC_CTA_INIT_COUNT
	.align		4
        /*0034*/ 	.byte	0x02, 0x4a
	.zero		1
	.zero		1


	//----- nvinfo : EIATTR_EXIT_INSTR_OFFSETS
	.align		4
        /*0038*/ 	.byte	0x04, 0x1c
        /*003a*/ 	.short	(.L_147 - .L_146)


	//   ....[0]....
.L_146:
        /*003c*/ 	.word	0x000000c0


	//----- nvinfo : EIATTR_CBANK_PARAM_SIZE
	.align		4
.L_147:
        /*0040*/ 	.byte	0x03, 0x19
        /*0042*/ 	.short	0x0010


	//----- nvinfo : EIATTR_PARAM_CBANK
	.align		4
        /*0044*/ 	.byte	0x04, 0x0a
        /*0046*/ 	.short	(.L_149 - .L_148)
	.align		4
.L_148:
        /*0048*/ 	.word	index@(.nv.constant0._Z4copyIfEvPKT_PS0_)
        /*004c*/ 	.short	0x0380
        /*004e*/ 	.short	0x0010


	//----- nvinfo : EIATTR_SW_WAR
	.align		4
.L_149:
        /*0050*/ 	.byte	0x04, 0x36
        /*0052*/ 	.short	(.L_151 - .L_150)
.L_150:
        /*0054*/ 	.word	0x00000008
.L_151:


//--------------------- .nv.callgraph             --------------------------
	.section	.nv.callgraph,"",@"SHT_CUDA_CALLGRAPH"
	.align	4
	.sectionentsize	8
	.align		4
        /*0000*/ 	.word	0x00000000
	.align		4
        /*0004*/ 	.word	0xffffffff
	.align		4
        /*0008*/ 	.word	0x00000000
	.align		4
        /*000c*/ 	.word	0xfffffffe
	.align		4
        /*0010*/ 	.word	0x00000000
	.align		4
        /*0014*/ 	.word	0xfffffffd
	.align		4
        /*0018*/ 	.word	0x00000000
	.align		4
        /*001c*/ 	.word	0xfffffffc


//--------------------- .text._Z5triadIdEvPT_PKS0_S3_ --------------------------
	.section	.text._Z5triadIdEvPT_PKS0_S3_,"ax",@progbits
	.align	128
        .global         _Z5triadIdEvPT_PKS0_S3_
        .type           _Z5triadIdEvPT_PKS0_S3_,@function
        .size           _Z5triadIdEvPT_PKS0_S3_,(.L_x_8 - _Z5triadIdEvPT_PKS0_S3_)
        .other          _Z5triadIdEvPT_PKS0_S3_,@"STO_CUDA_ENTRY STV_DEFAULT"
_Z5triadIdEvPT_PKS0_S3_:
.text._Z5triadIdEvPT_PKS0_S3_:
[----:B------:R-:W-:Y:S01]  /*0000*/  LDC R1, c[0x0][0x37c] ;  /* 0x0000df00ff017b82 */ /* 0x000fe20000000800 */
[----:B------:R-:W0:Y:S07]  /*0010*/  S2R R11, SR_CTAID.X ;  /* 0x00000000000b7919 */ /* 0x000e2e0000002500 */
[----:B------:R-:W1:Y:S01]  /*0020*/  LDC.64 R2, c[0x0][0x388] ;  /* 0x0000e200ff027b82 */ /* 0x000e620000000a00 */
[----:B------:R-:W0:Y:S01]  /*0030*/  LDCU UR6, c[0x0][0x360] ;  /* 0x00006c00ff0677ac */ /* 0x000e220008000800 */
[----:B------:R-:W0:Y:S01]  /*0040*/  S2R R0, SR_TID.X ;  /* 0x0000000000007919 */ /* 0x000e220000002100 */
[----:B------:R-:W2:Y:S05]  /*0050*/  LDCU.64 UR4, c[0x0][0x358] ;  /* 0x00006b00ff0477ac */ /* 0x000eaa0008000a00 */
[----:B------:R-:W3:Y:S08]  /*0060*/  LDC.64 R4, c[0x0][0x390] ;  /* 0x0000e400ff047b82 */ /* 0x000ef00000000a00 */
[----:B------:R-:W4:Y:S01]  /*0070*/  LDC.64 R8, c[0x0][0x380] ;  /* 0x0000e000ff087b82 */ /* 0x000f220000000a00 */
[----:B0-----:R-:W-:-:S04]  /*0080*/  IMAD R11, R11, UR6, R0 ;  /* 0x000000060b0b7c24 */ /* 0x001fc8000f8e0200 */
[----:B-1----:R-:W-:-:S04]  /*0090*/  IMAD.WIDE R2, R11, 0x8, R2 ;  /* 0x000000080b027825 */ /* 0x002fc800078e0202 */
[C---:B---3--:R-:W-:Y:S02]  /*00a0*/  IMAD.WIDE R4, R11.reuse, 0x8, R4 ;  /* 0x000000080b047825 */ /* 0x048fe400078e0204 */
[----:B--2---:R-:W2:Y:S04]  /*00b0*/  LDG.E.64 R2, desc[UR4][R2.64] ;  /* 0x0000000402027981 */ /* 0x004ea8000c1e1b00 */
[----:B------:R-:W2:Y:S01]  /*00c0*/  LDG.E.64 R4, desc[UR4][R4.64] ;  /* 0x0000000404047981 */ /* 0x000ea2000c1e1b00 */
[----:B----4-:R-:W-:Y:S01]  /*00d0*/  IMAD.WIDE R8, R11, 0x8, R8 ;  /* 0x000000080b087825 */ /* 0x010fe200078e0208 */
[----:B--2---:R-:W-:-:S07]  /*00e0*/  DFMA R6, R4, 3, R2 ;  /* 0x400800000406782b */ /* 0x004fce0000000002 */
[----:B------:R-:W-:Y:S01]  /*00f0*/  STG.E.64 desc[UR4][R8.64], R6 ;  /* 0x0000000608007986 */ /* 0x000fe2000c101b04 */
[----:B------:R-:W-:Y:S05]  /*0100*/  EXIT ;  /* 0x000000000000794d */ /* 0x000fea0003800000 */
.L_x_0:
[----:B------:R-:W-:-:S00]  /*0110*/  BRA `(.L_x_0) ;  /* 0xfffffffc00fc7947 */ /* 0x000fc0000383ffff */
[----:B------:R-:W-:-:S00]  /*0120*/  NOP ;  /* 0x0000000000007918 */ /* 0x000fc00000000000 */
        /* <DEDUP_REMOVED lines=13> */
.L_x_8:


//--------------------- .text._Z5triadIfEvPT_PKS0_S3_ --------------------------
	.section	.text._Z5triadIfEvPT_PKS0_S3_,"ax",@progbits
	.align	128
        .global         _Z5triadIfEvPT_PKS0_S3_
        .type           _Z5triadIfEvPT_PKS0_S3_,@function
        .size           _Z5triadIfEvPT_PKS0_S3_,(.L_x_9 - _Z5triadIfEvPT_PKS0_S3_)
        .other          _Z5triadIfEvPT_PKS0_S3_,@"STO_CUDA_ENTRY STV_DEFAULT"
_Z5triadIfEvPT_PKS0_S3_:
.text._Z5triadIfEvPT_PKS0_S3_:
        /* <DEDUP_REMOVED lines=11> */
[----:B--2---:R-:W2:Y:S04]  /*00b0*/  LDG.E R2, desc[UR4][R2.64] ;  /* 0x0000000402027981 */ /* 0x004ea8000c1e1900 */
[----:B------:R-:W2:Y:S01]  /*00c0*/  LDG.E R5, desc[UR4][R4.64] ;  /* 0x0000000404057981 */ /* 0x000ea2000c1e1900 */
[----:B----4-:R-:W-:-:S04]  /*00d0*/  IMAD.WIDE R6, R9, 0x4, R6 ;  /* 0x0000000409067825 */ /* 0x010fc800078e0206 */
[----:B--2---:R-:W-:-:S05]  /*00e0*/  FFMA R9, R5, 3, R2 ;  /* 0x4040000005097823 */ /* 0x004fca0000000002 */
[----:B------:R-:W-:Y:S01]  /*00f0*/  STG.E desc[UR4][R6.64], R9 ;  /* 0x0000000906007986 */ /* 0x000fe2000c101904 */
[----:B------:R-:W-:Y:S05]  /*0100*/  EXIT ;  /* 0x000000000000794d */ /* 0x000fea0003800000 */
.L_x_1:
        /* <DEDUP_REMOVED lines=15> */
.L_x_9:


//--------------------- .text._Z3addIdEvPKT_S2_PS0_ --------------------------
	.section	.text._Z3addIdEvPKT_S2_PS0_,"ax",@progbits
	.align	128
        .global         _Z3addIdEvPKT_S2_PS0_
        .type           _Z3addIdEvPKT_S2_PS0_,@function
        .size           _Z3addIdEvPKT_S2_PS0_,(.L_x_10 - _Z3addIdEvPKT_S2_PS0_)
        .other          _Z3addIdEvPKT_S2_PS0_,@"STO_CUDA_ENTRY STV_DEFAULT"
_Z3addIdEvPKT_S2_PS0_:
.text._Z3addIdEvPKT_S2_PS0_:
        /* <DEDUP_REMOVED lines=14> */
[----:B--2---:R-:W-:-:S07]  /*00e0*/  DADD R6, R2, R4 ;  /* 0x0000000002067229 */ /* 0x004fce0000000004 */
[----:B------:R-:W-:Y:S01]  /*00f0*/  STG.E.64 desc[UR4][R8.64], R6 ;  /* 0x0000000608007986 */ /* 0x000fe2000c101b04 */
[----:B------:R-:W-:Y:S05]  /*0100*/  EXIT ;  /* 0x000000000000794d */ /* 0x000fea0003800000 */
.L_x_2:
        /* <DEDUP_REMOVED lines=15> */
.L_x_10:


//--------------------- .text._Z3addIfEvPKT_S2_PS0_ --------------------------
	.section	.text._Z3addIfEvPKT_S2_PS0_,"ax",@progbits
	.align	128
        .global         _Z3addIfEvPKT_S2_PS0_
        .type           _Z3addIfEvPKT_S2_PS0_,@function
        .size           _Z3addIfEvPKT_S2_PS0_,(.L_x_11 - _Z3addIfEvPKT_S2_PS0_)
        .other          _Z3addIfEvPKT_S2_PS0_,@"STO_CUDA_ENTRY STV_DEFAULT"
_Z3addIfEvPKT_S2_PS0_:
.text._Z3addIfEvPKT_S2_PS0_:
        /* <DEDUP_REMOVED lines=14> */
[----:B--2---:R-:W-:-:S05]  /*00e0*/  FADD R9, R2, R5 ;  /* 0x0000000502097221 */ /* 0x004fca0000000000 */
[----:B------:R-:W-:Y:S01]  /*00f0*/  STG.E desc[UR4][R6.64], R9 ;  /* 0x0000000906007986 */ /* 0x000fe2000c101904 */
[----:B------:R-:W-:Y:S05]  /*0100*/  EXIT ;  /* 0x000000000000794d */ /* 0x000fea0003800000 */
.L_x_3:
        /* <DEDUP_REMOVED lines=15> */
.L_x_11:


//--------------------- .text._Z3mulIdEvPT_PKS0_  --------------------------
	.section	.text._Z3mulIdEvPT_PKS0_,"ax",@progbits
	.align	128
        .global         _Z3mulIdEvPT_PKS0_
        .type           _Z3mulIdEvPT_PKS0_,@function
        .size           _Z3mulIdEvPT_PKS0_,(.L_x_12 - _Z3mulIdEvPT_PKS0_)
        .other          _Z3mulIdEvPT_PKS0_,@"STO_CUDA_ENTRY STV_DEFAULT"
_Z3mulIdEvPT_PKS0_:
.text._Z3mulIdEvPT_PKS0_:
[----:B------:R-:W-:Y:S01]  /*0000*/  LDC R1, c[0x0][0x37c] ;  /* 0x0000df00ff017b82 */ /* 0x000fe20000000800 */
[----:B------:R-:W0:Y:S07]  /*0010*/  S2R R9, SR_CTAID.X ;  /* 0x0000000000097919 */ /* 0x000e2e0000002500 */
[----:B------:R-:W1:Y:S01]  /*0020*/  LDC.64 R2, c[0x0][0x388] ;  /* 0x0000e200ff027b82 */ /* 0x000e620000000a00 */
[----:B------:R-:W0:Y:S01]  /*0030*/  LDCU UR6, c[0x0][0x360] ;  /* 0x00006c00ff0677ac */ /* 0x000e220008000800 */
[----:B------:R-:W0:Y:S01]  /*0040*/  S2R R0, SR_TID.X ;  /* 0x0000000000007919 */ /* 0x000e220000002100 */
[----:B------:R-:W2:Y:S05]  /*0050*/  LDCU.64 UR4, c[0x0][0x358] ;  /* 0x00006b00ff0477ac */ /* 0x000eaa0008000a00 */
[----:B------:R-:W3:Y:S01]  /*0060*/  LDC.64 R6, c[0x0][0x380] ;  /* 0x0000e000ff067b82 */ /* 0x000ee20000000a00 */
[----:B0-----:R-:W-:-:S04]  /*0070*/  IMAD R9, R9, UR6, R0 ;  /* 0x0000000609097c24 */ /* 0x001fc8000f8e0200 */
[----:B-1----:R-:W-:-:S06]  /*0080*/  IMAD.WIDE R2, R9, 0x8, R2 ;  /* 0x0000000809027825 */ /* 0x002fcc00078e0202 */
[----:B--2---:R-:W2:Y:S01]  /*0090*/  LDG.E.64 R2, desc[UR4][R2.64] ;  /* 0x0000000402027981 */ /* 0x004ea2000c1e1b00 */
[----:B---3--:R-:W-:Y:S01]  /*00a0*/  IMAD.WIDE R6, R9, 0x8, R6 ;  /* 0x0000000809067825 */ /* 0x008fe200078e0206 */
[----:B--2---:R-:W-:-:S07]  /*00b0*/  DMUL R4, R2, 3 ;  /* 0x4008000002047828 */ /* 0x004fce0000000000 */
[----:B------:R-:W-:Y:S01]  /*00c0*/  STG.E.64 desc[UR4][R6.64], R4 ;  /* 0x0000000406007986 */ /* 0x000fe2000c101b04 */
[----:B------:R-:W-:Y:S05]  /*00d0*/  EXIT ;  /* 0x000000000000794d */ /* 0x000fea0003800000 */
.L_x_4:
        /* <DEDUP_REMOVED lines=10> */
.L_x_12:


//--------------------- .text._Z3mulIfEvPT_PKS0_  --------------------------
	.section	.text._Z3mulIfEvPT_PKS0_,"ax",@progbits
	.align	128
        .global         _Z3mulIfEvPT_PKS0_
        .type           _Z3mulIfEvPT_PKS0_,@function
        .size           _Z3mulIfEvPT_PKS0_,(.L_x_13 - _Z3mulIfEvPT_PKS0_)
        .other          _Z3mulIfEvPT_PKS0_,@"STO_CUDA_ENTRY STV_DEFAULT"
_Z3mulIfEvPT_PKS0_:
.text._Z3mulIfEvPT_PKS0_:
        /* <DEDUP_REMOVED lines=9> */
[----:B--2---:R-:W2:Y:S01]  /*0090*/  LDG.E R2, desc[UR4][R2.64] ;  /* 0x0000000402027981 */ /* 0x004ea2000c1e1900 */
[----:B---3--:R-:W-:-:S04]  /*00a0*/  IMAD.WIDE R4, R7, 0x4, R4 ;  /* 0x0000000407047825 */ /* 0x008fc800078e0204 */
[----:B--2---:R-:W-:-:S05]  /*00b0*/  FMUL R7, R2, 3 ;  /* 0x4040000002077820 */ /* 0x004fca0000400000 */
[----:B------:R-:W-:Y:S01]  /*00c0*/  STG.E desc[UR4][R4.64], R7 ;  /* 0x0000000704007986 */ /* 0x000fe2000c101904 */
[----:B------:R-:W-:Y:S05]  /*00d0*/  EXIT ;  /* 0x000000000000794d */ /* 0x000fea0003800000 */
.L_x_5:
        /* <DEDUP_REMOVED lines=10> */
.L_x_13:


//--------------------- .text._Z4copyIdEvPKT_PS0_ --------------------------
	.section	.text._Z4copyIdEvPKT_PS0_,"ax",@progbits
	.align	128
        .global         _Z4copyIdEvPKT_PS0_
        .type           _Z4copyIdEvPKT_PS0_,@function
        .size           _Z4copyIdEvPKT_PS0_,(.L_x_14 - _Z4copyIdEvPKT_PS0_)
        .other          _Z4copyIdEvPKT_PS0_,@"STO_CUDA_ENTRY STV_DEFAULT"
_Z4copyIdEvPKT_PS0_:
.text._Z4copyIdEvPKT_PS0_:
        /* <DEDUP_REMOVED lines=10> */
[----:B---3--:R-:W-:-:S05]  /*00a0*/  IMAD.WIDE R4, R7, 0x8, R4 ;  /* 0x0000000807047825 */ /* 0x008fca00078e0204 */
[----:B--2---:R-:W-:Y:S01]  /*00b0*/  STG.E.64 desc[UR4][R4.64], R2 ;  /* 0x0000000204007986 */ /* 0x004fe2000c101b04 */
[----:B------:R-:W-:Y:S05]  /*00c0*/  EXIT ;  /* 0x000000000000794d */ /* 0x000fea0003800000 */
.L_x_6:
        /* <DEDUP_REMOVED lines=11> */
.L_x_14:


//--------------------- .text._Z4copyIfEvPKT_PS0_ --------------------------
	.section	.text._Z4copyIfEvPKT_PS0_,"ax",@progbits
	.align	128
        .global         _Z4copyIfEvPKT_PS0_
        .type           _Z4copyIfEvPKT_PS0_,@function
        .size           _Z4copyIfEvPKT_PS0_,(.L_x_15 - _Z4copyIfEvPKT_PS0_)
        .other          _Z4copyIfEvPKT_PS0_,@"STO_CUDA_ENTRY STV_DEFAULT"
_Z4copyIfEvPKT_PS0_:
.text._Z4copyIfEvPKT_PS0_:
        /* <DEDUP_REMOVED lines=10> */
[----:B---3--:R-:W-:-:S05]  /*00a0*/  IMAD.WIDE R4, R7, 0x4, R4 ;  /* 0x0000000407047825 */ /* 0x008fca00078e0204 */
[----:B--2---:R-:W-:Y:S01]  /*00b0*/  STG.E desc[UR4][R4.64], R3 ;  /* 0x0000000304007986 */ /* 0x004fe2000c101904 */
[----:B------:R-:W-:Y:S05]  /*00c0*/  EXIT ;  /* 0x000000000000794d */ /* 0x000fea0003800000 */
.L_x_7:
        /* <DEDUP_REMOVED lines=11> */
.L_x_15:


//--------------------- .nv.shared.reserved.0     --------------------------
	.section	.nv.shared.reserved.0,"aw",@nobits
	.weak		__nv_reservedSMEM_offset_0_alias
	.size		__nv_reservedSMEM_offset_0_alias, 0, 64
	.other		__nv_reservedSMEM_offset_0_alias,@"STO_CUDA_RESERVED_SHARED STV_DEFAULT"
__nv_reservedSMEM_offset_0_alias:
	.zero		0
	.zero		64


//--------------------- .nv.constant0._Z5triadIdEvPT_PKS0_S3_ --------------------------
	.section	.nv.constant0._Z5triadIdEvPT_PKS0_S3_,"a",@progbits
	.sectionflags	@""
	.align	4
.nv.constant0._Z5triadIdEvPT_PKS0_S3_:
	.zero		920


//--------------------- .nv.constant0._Z5triadIfEvPT_PKS0_S3_ --------------------------
	.section	.nv.constant0._Z5triadIfEvPT_PKS0_S3_,"a",@progbits
	.sectionflags	@""
	.align	4
.nv.constant0._Z5triadIfEvPT_PKS0_S3_:
	.zero		920


//--------------------- .nv.constant0._Z3addIdEvPKT_S2_PS0_ --------------------------
	.section	.nv.constant0._Z3addIdEvPKT_S2_PS0_,"a",@progbits
	.sectionflags	@""
	.align	4
.nv.constant0._Z3addIdEvPKT_S2_PS0_:
	.zero		920


//--------------------- .nv.constant0._Z3addIfEvPKT_S2_PS0_ --------------------------
	.section	.nv.constant0._Z3addIfEvPKT_S2_PS0_,"a",@progbits
	.sectionflags	@""
	.align	4
.nv.constant0._Z3addIfEvPKT_S2_PS0_:
	.zero		920


//--------------------- .nv.constant0._Z3mulIdEvPT_PKS0_ --------------------------
	.section	.nv.constant0._Z3mulIdEvPT_PKS0_,"a",@progbits
	.sectionflags	@""
	.align	4
.nv.constant0._Z3mulIdEvPT_PKS0_:
	.zero		912


//--------------------- .nv.constant0._Z3mulIfEvPT_PKS0_ --------------------------
	.section	.nv.constant0._Z3mulIfEvPT_PKS0_,"a",@progbits
	.sectionflags	@""
	.align	4
.nv.constant0._Z3mulIfEvPT_PKS0_:
	.zero		912


//--------------------- .nv.constant0._Z4copyIdEvPKT_PS0_ --------------------------
	.section	.nv.constant0._Z4copyIdEvPKT_PS0_,"a",@progbits
	.sectionflags	@""
	.align	4
.nv.constant0._Z4copyIdEvPKT_PS0_:
	.zero		912


//--------------------- .nv.constant0._Z4copyIfEvPKT_PS0_ --------------------------
	.section	.nv.constant0._Z4copyIfEvPKT_PS0_,"a",@progbits
	.sectionflags	@""
	.align	4
.nv.constant0._Z4copyIfEvPKT_PS0_:
	.zero		912


//--------------------- SYMBOLS --------------------------

	.type		.nv.reservedSmem.offset0,@object
	.size		.nv.reservedSmem.offset0,0x4
